	.headerflags	@"EF_CUDA_TEXMODE_UNIFIED EF_CUDA_64BIT_ADDRESS EF_CUDA_ACCELERATORS EF_CUDA_SM90 EF_CUDA_VIRTUAL_SM(EF_CUDA_SM90)"
	.elftype	@"ET_EXEC"


//--------------------- .nv.info                  --------------------------
	.section	.nv.info,"",@"SHT_CUDA_INFO"
	.align	4


	//----- nvinfo : EIATTR_REGCOUNT
	.align		4
        /*0000*/ 	.byte	0x04, 0x2f
        /*0002*/ 	.short	(.L_1 - .L_0)
	.align		4
.L_0:
        /*0004*/ 	.word	index@(triton_poi_fused__softmax_50)
        /*0008*/ 	.word	0x0000001b


	//----- nvinfo : EIATTR_MIN_STACK_SIZE
	.align		4
.L_1:
        /*000c*/ 	.byte	0x04, 0x12
        /*000e*/ 	.short	(.L_3 - .L_2)
	.align		4
.L_2:
        /*0010*/ 	.word	index@(triton_poi_fused__softmax_50)
        /*0014*/ 	.word	0x00000000


	//----- nvinfo : EIATTR_FRAME_SIZE
	.align		4
.L_3:
        /*0018*/ 	.byte	0x04, 0x11
        /*001a*/ 	.short	(.L_5 - .L_4)
	.align		4
.L_4:
        /*001c*/ 	.word	index@(triton_poi_fused__softmax_50)
        /*0020*/ 	.word	0x00000000


	//----- nvinfo : EIATTR_MIN_STACK_SIZE
	.align		4
.L_5:
        /*0024*/ 	.byte	0x04, 0x12
        /*0026*/ 	.short	(.L_7 - .L_6)
	.align		4
.L_6:
        /*0028*/ 	.word	index@(triton_poi_fused__softmax_50)
        /*002c*/ 	.word	0x00000000
.L_7:


//--------------------- .nv.info.triton_poi_fused__softmax_50 --------------------------
	.section	.nv.info.triton_poi_fused__softmax_50,"",@"SHT_CUDA_INFO"
	.sectionflags	@""
	.align	4


	//----- nvinfo : EIATTR_CUDA_API_VERSION
	.align		4
        /*0000*/ 	.byte	0x04, 0x37
        /*0002*/ 	.short	(.L_9 - .L_8)
.L_8:
        /*0004*/ 	.word	0x0000007c


	//----- nvinfo : EIATTR_KPARAM_INFO
	.align		4
.L_9:
        /*0008*/ 	.byte	0x04, 0x17
        /*000a*/ 	.short	(.L_11 - .L_10)
.L_10:
        /*000c*/ 	.word	0x00000000
        /*0010*/ 	.short	0x0002
        /*0012*/ 	.short	0x0010
        /*0014*/ 	.byte	0x00, 0xf0, 0x11, 0x00


	//----- nvinfo : EIATTR_KPARAM_INFO
	.align		4
.L_11:
        /*0018*/ 	.byte	0x04, 0x17
        /*001a*/ 	.short	(.L_13 - .L_12)
.L_12:
        /*001c*/ 	.word	0x00000000
        /*0020*/ 	.short	0x0001
        /*0022*/ 	.short	0x0008
        /*0024*/ 	.byte	0x00, 0xf4, 0x21, 0x00


	//----- nvinfo : EIATTR_KPARAM_INFO
	.align		4
.L_13:
        /*0028*/ 	.byte	0x04, 0x17
        /*002a*/ 	.short	(.L_15 - .L_14)
.L_14:
        /*002c*/ 	.word	0x00000000
        /*0030*/ 	.short	0x0000
        /*0032*/ 	.short	0x0000
        /*0034*/ 	.byte	0x00, 0xf4, 0x21, 0x00


	//----- nvinfo : EIATTR_SPARSE_MMA_MASK
	.align		4
.L_15:
        /*0038*/ 	.byte	0x03, 0x50
        /*003a*/ 	.short	0x0000


	//----- nvinfo : EIATTR_MAXREG_COUNT
	.align		4
        /*003c*/ 	.byte	0x03, 0x1b
        /*003e*/ 	.short	0x00ff


	//----- nvinfo : EIATTR_EXIT_INSTR_OFFSETS
	.align		4
        /*0040*/ 	.byte	0x04, 0x1c
        /*0042*/ 	.short	(.L_17 - .L_16)


	//   ....[0]....
.L_16:
        /*0044*/ 	.word	0x000004b0


	//----- nvinfo : EIATTR_REQNTID
	.align		4
.L_17:
        /*0048*/ 	.byte	0x04, 0x10
        /*004a*/ 	.short	(.L_19 - .L_18)
.L_18:
        /*004c*/ 	.word	0x00000080
        /*0050*/ 	.word	0x00000001
        /*0054*/ 	.word	0x00000001


	//----- nvinfo : EIATTR_CBANK_PARAM_SIZE
	.align		4
.L_19:
        /*0058*/ 	.byte	0x03, 0x19
        /*005a*/ 	.short	0x0014


	//----- nvinfo : EIATTR_PARAM_CBANK
	.align		4
        /*005c*/ 	.byte	0x04, 0x0a
        /*005e*/ 	.short	(.L_21 - .L_20)
	.align		4
.L_20:
        /*0060*/ 	.word	index@(.nv.constant0.triton_poi_fused__softmax_50)
        /*0064*/ 	.short	0x0210
        /*0066*/ 	.short	0x0014


	//----- nvinfo : EIATTR_SW_WAR
	.align		4
.L_21:
        /*0068*/ 	.byte	0x04, 0x36
        /*006a*/ 	.short	(.L_23 - .L_22)
.L_22:
        /*006c*/ 	.word	0x00000008
.L_23:


//--------------------- .nv.callgraph             --------------------------
	.section	.nv.callgraph,"",@"SHT_CUDA_CALLGRAPH"
	.align	4
	.sectionentsize	8
	.align		4
        /*0000*/ 	.word	0x00000000
	.align		4
        /*0004*/ 	.word	0xffffffff
	.align		4
        /*0008*/ 	.word	0x00000000
	.align		4
        /*000c*/ 	.word	0xfffffffe
	.align		4
        /*0010*/ 	.word	0x00000000
	.align		4
        /*0014*/ 	.word	0xfffffffd
	.align		4
        /*0018*/ 	.word	0x00000000
	.align		4
        /*001c*/ 	.word	0xfffffffc


//--------------------- .text.triton_poi_fused__softmax_50 --------------------------
	.section	.text.triton_poi_fused__softmax_50,"ax",@progbits
	.align	128
        .global         triton_poi_fused__softmax_50
        .type           triton_poi_fused__softmax_50,@function
        .size           triton_poi_fused__softmax_50,(.L_x_1 - triton_poi_fused__softmax_50)
        .other          triton_poi_fused__softmax_50,@"STO_CUDA_ENTRY STV_DEFAULT"
triton_poi_fused__softmax_50:
.text.triton_poi_fused__softmax_50:
[----:B------:R-:W-:Y:S01]  /*0000*/  LDC R1, c[0x0][0x28] ;  /* 0x00000a00ff017b82 */ /* 0x000fe20000000800 */
[----:B------:R-:W1:Y:S07]  /*0010*/  S2R R0, SR_TID.X ;  /* 0x0000000000007919 */ /* 0x000e6e0000002100 */
[----:B------:R-:W2:Y:S01]  /*0020*/  LDC.64 R2, c[0x0][0x210] ;  /* 0x00008400ff027b82 */ /* 0x000ea20000000a00 */
[----:B------:R-:W-:Y:S01]  /*0030*/  ULDC.64 UR4, c[0x0][0x208] ;  /* 0x0000820000047ab9 */ /* 0x000fe20000000a00 */
[----:B------:R-:W3:Y:S01]  /*0040*/  S2R R7, SR_CTAID.X ;  /* 0x0000000000077919 */ /* 0x000ee20000002500 */
[----:B-1----:R-:W-:-:S02]  /*0050*/  SHF.L.U32 R0, R0, 0x2, RZ ;  /* 0x0000000200007819 */ /* 0x002fc400000006ff */
[----:B---3--:R-:W-:Y:S02]  /*0060*/  SHF.R.S32.HI R5, RZ, 0x16, R7 ;  /* 0x00000016ff057819 */ /* 0x008fe40000011407 */
[----:B------:R-:W-:Y:S02]  /*0070*/  LOP3.LUT R0, R0, 0x1fc, RZ, 0xc0, !PT ;  /* 0x000001fc00007812 */ /* 0x000fe400078ec0ff */
[----:B------:R-:W-:Y:S02]  /*0080*/  SGXT R5, R5, 0x1 ;  /* 0x000000010505781a */ /* 0x000fe40000000200 */
[----:B------:R-:W-:-:S04]  /*0090*/  LEA R0, R7, R0, 0x9 ;  /* 0x0000000007007211 */ /* 0x000fc800078e48ff */
[CC--:B------:R-:W-:Y:S02]  /*00a0*/  LEA.HI R4, R5.reuse, R0.reuse, RZ, 0xc ;  /* 0x0000000005047211 */ /* 0x0c0fe400078f60ff */
[----:B------:R-:W-:Y:S02]  /*00b0*/  LEA.HI R6, R5, R0, RZ, 0xe ;  /* 0x0000000005067211 */ /* 0x000fe400078f70ff */
[----:B------:R-:W-:Y:S02]  /*00c0*/  LOP3.LUT R5, R4, 0xfffff000, RZ, 0xc0, !PT ;  /* 0xfffff00004057812 */ /* 0x000fe400078ec0ff */
[----:B------:R-:W-:-:S04]  /*00d0*/  LOP3.LUT R6, R6, 0xffffc000, RZ, 0xc0, !PT ;  /* 0xffffc00006067812 */ /* 0x000fc800078ec0ff */
[----:B------:R-:W-:-:S04]  /*00e0*/  IADD3 R7, R6, R0, -R5 ;  /* 0x0000000006077210 */ /* 0x000fc80007ffe805 */
[----:B------:R-:W-:Y:S01]  /*00f0*/  IADD3 R9, R7, 0x1000, RZ ;  /* 0x0000100007097810 */ /* 0x000fe20007ffe0ff */
[--C-:B--2---:R-:W-:Y:S01]  /*0100*/  IMAD.WIDE R4, R7, 0x4, R2.reuse ;  /* 0x0000000407047825 */ /* 0x104fe200078e0202 */
[----:B------:R-:W-:Y:S02]  /*0110*/  IADD3 R13, R7, 0x2000, RZ ;  /* 0x00002000070d7810 */ /* 0x000fe40007ffe0ff */
[----:B------:R-:W-:Y:S01]  /*0120*/  IADD3 R17, R7, 0x3000, RZ ;  /* 0x0000300007117810 */ /* 0x000fe20007ffe0ff */
[--C-:B------:R-:W-:Y:S02]  /*0130*/  IMAD.WIDE R8, R9, 0x4, R2.reuse ;  /* 0x0000000409087825 */ /* 0x100fe400078e0202 */
[----:B------:R-:W2:Y:S02]  /*0140*/  LDG.E.EL.128 R4, desc[UR4][R4.64] ;  /* 0x0000000404047981 */ /* 0x000ea4000c2e1d00 */
[--C-:B------:R-:W-:Y:S02]  /*0150*/  IMAD.WIDE R12, R13, 0x4, R2.reuse ;  /* 0x000000040d0c7825 */ /* 0x100fe400078e0202 */
[----:B------:R-:W2:Y:S02]  /*0160*/  LDG.E.EL.128 R8, desc[UR4][R8.64] ;  /* 0x0000000408087981 */ /* 0x000ea4000c2e1d00 */
[----:B------:R-:W-:-:S02]  /*0170*/  IMAD.WIDE R16, R17, 0x4, R2 ;  /* 0x0000000411107825 */ /* 0x000fc400078e0202 */
[----:B------:R-:W3:Y:S04]  /*0180*/  LDG.E.EL.128 R12, desc[UR4][R12.64] ;  /* 0x000000040c0c7981 */ /* 0x000ee8000c2e1d00 */
[----:B------:R-:W4:Y:S01]  /*0190*/  LDG.E.EL.128 R16, desc[UR4][R16.64] ;  /* 0x0000000410107981 */ /* 0x000f22000c2e1d00 */
[----:B------:R-:W-:-:S05]  /*01a0*/  IMAD.WIDE R2, R0, 0x4, R2 ;  /* 0x0000000400027825 */ /* 0x000fca00078e0202 */
[----:B------:R1:W5:Y:S02]  /*01b0*/  LDG.E.128 R20, desc[UR4][R2.64] ;  /* 0x0000000402147981 */ /* 0x000364000c1e1d00 */
[----:B-1----:R-:W1:Y:S02]  /*01c0*/  LDC.64 R2, c[0x0][0x218] ;  /* 0x00008600ff027b82 */ /* 0x002e640000000a00 */
[----:B-1----:R-:W-:-:S04]  /*01d0*/  IMAD.WIDE R2, R0, 0x4, R2 ;  /* 0x0000000400027825 */ /* 0x002fc800078e0202 */
[----:B--2---:R-:W-:-:S04]  /*01e0*/  FADD R24, R7, R11 ;  /* 0x0000000b07187221 */ /* 0x004fc80000000000 */
[----:B---3--:R-:W-:Y:S01]  /*01f0*/  FADD R24, R15, R24 ;  /* 0x000000180f187221 */ /* 0x008fe20000000000 */
[----:B------:R-:W-:Y:S01]  /*0200*/  FADD R7, R4, R8 ;  /* 0x0000000804077221 */ /* 0x000fe20000000000 */
[----:B------:R-:W-:Y:S02]  /*0210*/  FADD R4, R5, R9 ;  /* 0x0000000905047221 */ /* 0x000fe40000000000 */
[----:B----4-:R-:W-:Y:S01]  /*0220*/  FADD R19, R19, R24 ;  /* 0x0000001813137221 */ /* 0x010fe20000000000 */
[----:B------:R-:W-:Y:S01]  /*0230*/  FADD R5, R6, R10 ;  /* 0x0000000a06057221 */ /* 0x000fe20000000000 */
[----:B------:R-:W-:Y:S01]  /*0240*/  FADD R7, R12, R7 ;  /* 0x000000070c077221 */ /* 0x000fe20000000000 */
[----:B------:R-:W-:Y:S02]  /*0250*/  FADD R4, R13, R4 ;  /* 0x000000040d047221 */ /* 0x000fe40000000000 */
[----:B------:R-:W-:Y:S01]  /*0260*/  FSETP.GT.AND P6, PT, |R19|, 8.50705917302346158658e+37, PT ;  /* 0x7e8000001300780b */ /* 0x000fe20003fc4200 */
[----:B------:R-:W-:Y:S01]  /*0270*/  FADD R5, R14, R5 ;  /* 0x000000050e057221 */ /* 0x000fe20000000000 */
[----:B------:R-:W-:Y:S01]  /*0280*/  FADD R7, R16, R7 ;  /* 0x0000000710077221 */ /* 0x000fe20000000000 */
[----:B------:R-:W-:-:S02]  /*0290*/  FADD R4, R17, R4 ;  /* 0x0000000411047221 */ /* 0x000fc40000000000 */
[----:B------:R-:W-:Y:S02]  /*02a0*/  FADD R5, R18, R5 ;  /* 0x0000000512057221 */ /* 0x000fe40000000000 */
[----:B------:R-:W-:Y:S02]  /*02b0*/  FSETP.GT.AND P5, PT, |R7|, 8.50705917302346158658e+37, PT ;  /* 0x7e8000000700780b */ /* 0x000fe40003fa4200 */
[----:B------:R-:W-:Y:S02]  /*02c0*/  FSETP.GT.AND P4, PT, |R4|, 8.50705917302346158658e+37, PT ;  /* 0x7e8000000400780b */ /* 0x000fe40003f84200 */
[----:B------:R-:W-:Y:S02]  /*02d0*/  FSETP.GT.AND P3, PT, |R5|, 8.50705917302346158658e+37, PT ;  /* 0x7e8000000500780b */ /* 0x000fe40003f64200 */
[C---:B------:R-:W-:Y:S01]  /*02e0*/  FSETP.GEU.AND P2, PT, |R19|.reuse, 1.175494350822287508e-38, PT ;  /* 0x008000001300780b */ /* 0x040fe20003f4e200 */
[----:B------:R-:W-:Y:S01]  /*02f0*/  @P6 FMUL R19, R19, 0.25 ;  /* 0x3e80000013136820 */ /* 0x000fe20000400000 */
[----:B-----5:R-:W-:Y:S01]  /*0300*/  @P6 FMUL R23, R23, 0.25 ;  /* 0x3e80000017176820 */ /* 0x020fe20000400000 */
[----:B------:R-:W-:-:S02]  /*0310*/  FSETP.GEU.AND P1, PT, |R7|, 1.175494350822287508e-38, PT ;  /* 0x008000000700780b */ /* 0x000fc40003f2e200 */
[C---:B------:R-:W-:Y:S02]  /*0320*/  FSETP.GEU.AND P0, PT, |R4|.reuse, 1.175494350822287508e-38, PT ;  /* 0x008000000400780b */ /* 0x040fe40003f0e200 */
[----:B------:R-:W-:Y:S01]  /*0330*/  FSETP.GEU.AND P6, PT, |R5|, 1.175494350822287508e-38, PT ;  /* 0x008000000500780b */ /* 0x000fe20003fce200 */
[----:B------:R-:W-:Y:S01]  /*0340*/  @P5 FMUL R7, R7, 0.25 ;  /* 0x3e80000007075820 */ /* 0x000fe20000400000 */
[----:B------:R-:W-:Y:S02]  /*0350*/  @P4 FMUL R4, R4, 0.25 ;  /* 0x3e80000004044820 */ /* 0x000fe40000400000 */
[----:B------:R-:W-:Y:S02]  /*0360*/  @P3 FMUL R5, R5, 0.25 ;  /* 0x3e80000005053820 */ /* 0x000fe40000400000 */
[----:B------:R-:W-:-:S03]  /*0370*/  @!P2 FMUL R19, R19, 16777216 ;  /* 0x4b8000001313a820 */ /* 0x000fc60000400000 */
[----:B------:R-:W-:Y:S02]  /*0380*/  @!P1 FMUL R7, R7, 16777216 ;  /* 0x4b80000007079820 */ /* 0x000fe40000400000 */
[----:B------:R-:W-:Y:S02]  /*0390*/  @!P0 FMUL R4, R4, 16777216 ;  /* 0x4b80000004048820 */ /* 0x000fe40000400000 */
[----:B------:R-:W-:Y:S01]  /*03a0*/  @!P6 FMUL R5, R5, 16777216 ;  /* 0x4b8000000505e820 */ /* 0x000fe20000400000 */
[----:B------:R-:W1:Y:S01]  /*03b0*/  MUFU.RCP R6, R19 ;  /* 0x0000001300067308 */ /* 0x000e620000001000 */
[----:B------:R-:W-:-:S07]  /*03c0*/  @P5 FMUL R20, R20, 0.25 ;  /* 0x3e80000014145820 */ /* 0x000fce0000400000 */
[----:B------:R-:W2:Y:S01]  /*03d0*/  MUFU.RCP R7, R7 ;  /* 0x0000000700077308 */ /* 0x000ea20000001000 */
[----:B------:R-:W-:-:S07]  /*03e0*/  @P4 FMUL R21, R21, 0.25 ;  /* 0x3e80000015154820 */ /* 0x000fce0000400000 */
[----:B------:R-:W3:Y:S01]  /*03f0*/  MUFU.RCP R4, R4 ;  /* 0x0000000400047308 */ /* 0x000ee20000001000 */
[----:B------:R-:W-:-:S07]  /*0400*/  @P3 FMUL R22, R22, 0.25 ;  /* 0x3e80000016163820 */ /* 0x000fce0000400000 */
[----:B------:R-:W4:Y:S01]  /*0410*/  MUFU.RCP R5, R5 ;  /* 0x0000000500057308 */ /* 0x000f220000001000 */
[----:B------:R-:W-:Y:S01]  /*0420*/  @!P2 FMUL R23, R23, 16777216 ;  /* 0x4b8000001717a820 */ /* 0x000fe20000400000 */
[----:B------:R-:W-:Y:S01]  /*0430*/  @!P1 FMUL R20, R20, 16777216 ;  /* 0x4b80000014149820 */ /* 0x000fe20000400000 */
[----:B------:R-:W-:Y:S01]  /*0440*/  @!P0 FMUL R21, R21, 16777216 ;  /* 0x4b80000015158820 */ /* 0x000fe20000400000 */
[----:B------:R-:W-:Y:S01]  /*0450*/  @!P6 FMUL R22, R22, 16777216 ;  /* 0x4b8000001616e820 */ /* 0x000fe20000400000 */
[----:B-1----:R-:W-:Y:S01]  /*0460*/  FMUL R23, R6, R23 ;  /* 0x0000001706177220 */ /* 0x002fe20000400000 */
[----:B--2---:R-:W-:Y:S01]  /*0470*/  FMUL R20, R7, R20 ;  /* 0x0000001407147220 */ /* 0x004fe20000400000 */
[----:B---3--:R-:W-:Y:S01]  /*0480*/  FMUL R21, R4, R21 ;  /* 0x0000001504157220 */ /* 0x008fe20000400000 */
[----:B----4-:R-:W-:-:S05]  /*0490*/  FMUL R22, R5, R22 ;  /* 0x0000001605167220 */ /* 0x010fca0000400000 */
[----:B------:R-:W-:Y:S01]  /*04a0*/  STG.E.128 desc[UR4][R2.64], R20 ;  /* 0x0000001402007986 */ /* 0x000fe2000c101d04 */
[----:B------:R-:W-:Y:S05]  /*04b0*/  EXIT ;  /* 0x000000000000794d */ /* 0x000fea0003800000 */
.L_x_0:
[----:B------:R-:W-:-:S00]  /*04c0*/  BRA `(.L_x_0) ;  /* 0xfffffffc00fc7947 */ /* 0x000fc0000383ffff */
[----:B------:R-:W-:-:S00]  /*04d0*/  NOP ;  /* 0x0000000000007918 */ /* 0x000fc00000000000 */
        /* <DEDUP_REMOVED lines=10> */
.L_x_1:


//--------------------- .nv.constant0.triton_poi_fused__softmax_50 --------------------------
	.section	.nv.constant0.triton_poi_fused__softmax_50,"a",@progbits
	.sectionflags	@""
	.align	4
.nv.constant0.triton_poi_fused__softmax_50:
	.zero		548
